//
// Generated by NVIDIA NVVM Compiler
//
// Compiler Build ID: CL-36424714
// Cuda compilation tools, release 13.0, V13.0.88
// Based on NVVM 20.0.0
//

.version 9.0
.target sm_100
.address_size 64

	// .globl	_Z25tiledMatMulKernelBoundaryPKfS0_Pfiii
.extern .shared .align 16 .b8 shared[];

.visible .entry _Z25tiledMatMulKernelBoundaryPKfS0_Pfiii(
	.param .u64 .ptr .align 1 _Z25tiledMatMulKernelBoundaryPKfS0_Pfiii_param_0,
	.param .u64 .ptr .align 1 _Z25tiledMatMulKernelBoundaryPKfS0_Pfiii_param_1,
	.param .u64 .ptr .align 1 _Z25tiledMatMulKernelBoundaryPKfS0_Pfiii_param_2,
	.param .u32 _Z25tiledMatMulKernelBoundaryPKfS0_Pfiii_param_3,
	.param .u32 _Z25tiledMatMulKernelBoundaryPKfS0_Pfiii_param_4,
	.param .u32 _Z25tiledMatMulKernelBoundaryPKfS0_Pfiii_param_5
)
{
	.reg .pred 	%p<14>;
	.reg .b32 	%r<50>;
	.reg .b32 	%f<69>;
	.reg .b64 	%rd<13>;

	ld.param.u64 	%rd3, [_Z25tiledMatMulKernelBoundaryPKfS0_Pfiii_param_0];
	ld.param.u64 	%rd4, [_Z25tiledMatMulKernelBoundaryPKfS0_Pfiii_param_1];
	ld.param.u64 	%rd5, [_Z25tiledMatMulKernelBoundaryPKfS0_Pfiii_param_2];
	ld.param.u32 	%r26, [_Z25tiledMatMulKernelBoundaryPKfS0_Pfiii_param_3];
	ld.param.u32 	%r27, [_Z25tiledMatMulKernelBoundaryPKfS0_Pfiii_param_4];
	ld.param.u32 	%r28, [_Z25tiledMatMulKernelBoundaryPKfS0_Pfiii_param_5];
	mov.u32 	%r29, %ctaid.y;
	mov.u32 	%r1, %tid.y;
	mad.lo.s32 	%r2, %r29, 12, %r1;
	mov.u32 	%r30, %ctaid.x;
	mov.u32 	%r3, %tid.x;
	mad.lo.s32 	%r4, %r30, 18, %r3;
	setp.lt.s32 	%p1, %r27, 1;
	mov.f32 	%f68, 0f00000000;
	@%p1 bra 	$L__BB0_10;
	add.s32 	%r32, %r27, 17;
	mul.hi.u32 	%r33, %r32, 954437177;
	shr.u32 	%r5, %r33, 2;
	mul.lo.s32 	%r34, %r1, 18;
	add.s32 	%r35, %r34, %r3;
	shl.b32 	%r36, %r35, 2;
	mov.u32 	%r37, shared;
	add.s32 	%r6, %r37, %r36;
	mul.lo.s32 	%r7, %r27, %r2;
	shl.b32 	%r38, %r34, 2;
	add.s32 	%r8, %r37, %r38;
	shl.b32 	%r39, %r3, 2;
	add.s32 	%r40, %r37, 864;
	add.s32 	%r9, %r40, %r39;
	mad.lo.s32 	%r41, %r1, 72, %r39;
	add.s32 	%r10, %r40, %r41;
	mul.lo.s32 	%r11, %r28, 12;
	cvta.to.global.u64 	%rd1, %rd3;
	cvta.to.global.u64 	%rd2, %rd4;
	mov.f32 	%f68, 0f00000000;
	mov.b32 	%r45, 0;
$L__BB0_2:
	setp.ge.s32 	%p2, %r2, %r26;
	mul.lo.s32 	%r13, %r45, 18;
	add.s32 	%r14, %r13, %r3;
	setp.ge.s32 	%p3, %r14, %r27;
	mov.f32 	%f66, 0f00000000;
	or.pred  	%p4, %p2, %p3;
	@%p4 bra 	$L__BB0_4;
	add.s32 	%r43, %r14, %r7;
	mul.wide.s32 	%rd6, %r43, 4;
	add.s64 	%rd7, %rd1, %rd6;
	ld.global.nc.f32 	%f66, [%rd7];
$L__BB0_4:
	setp.gt.u32 	%p5, %r1, 17;
	st.shared.f32 	[%r6], %f66;
	@%p5 bra 	$L__BB0_9;
	add.s32 	%r46, %r1, %r13;
	mad.lo.s32 	%r47, %r28, %r46, %r4;
	mov.u32 	%r48, %r10;
	mov.u32 	%r49, %r1;
$L__BB0_6:
	setp.ge.s32 	%p6, %r4, %r28;
	setp.ge.s32 	%p7, %r46, %r27;
	mov.f32 	%f67, 0f00000000;
	or.pred  	%p8, %p6, %p7;
	@%p8 bra 	$L__BB0_8;
	mul.wide.s32 	%rd8, %r47, 4;
	add.s64 	%rd9, %rd2, %rd8;
	ld.global.nc.f32 	%f67, [%rd9];
$L__BB0_8:
	st.shared.f32 	[%r48], %f67;
	add.s32 	%r21, %r49, 12;
	add.s32 	%r48, %r48, 864;
	add.s32 	%r47, %r47, %r11;
	add.s32 	%r46, %r46, 12;
	setp.lt.u32 	%p9, %r49, 6;
	mov.u32 	%r49, %r21;
	@%p9 bra 	$L__BB0_6;
$L__BB0_9:
	bar.sync 	0;
	ld.shared.v2.f32 	{%f12, %f13}, [%r8];
	ld.shared.f32 	%f14, [%r9];
	fma.rn.f32 	%f15, %f12, %f14, %f68;
	ld.shared.f32 	%f16, [%r9+72];
	fma.rn.f32 	%f17, %f13, %f16, %f15;
	ld.shared.v2.f32 	{%f18, %f19}, [%r8+8];
	ld.shared.f32 	%f20, [%r9+144];
	fma.rn.f32 	%f21, %f18, %f20, %f17;
	ld.shared.f32 	%f22, [%r9+216];
	fma.rn.f32 	%f23, %f19, %f22, %f21;
	ld.shared.v2.f32 	{%f24, %f25}, [%r8+16];
	ld.shared.f32 	%f26, [%r9+288];
	fma.rn.f32 	%f27, %f24, %f26, %f23;
	ld.shared.f32 	%f28, [%r9+360];
	fma.rn.f32 	%f29, %f25, %f28, %f27;
	ld.shared.v2.f32 	{%f30, %f31}, [%r8+24];
	ld.shared.f32 	%f32, [%r9+432];
	fma.rn.f32 	%f33, %f30, %f32, %f29;
	ld.shared.f32 	%f34, [%r9+504];
	fma.rn.f32 	%f35, %f31, %f34, %f33;
	ld.shared.v2.f32 	{%f36, %f37}, [%r8+32];
	ld.shared.f32 	%f38, [%r9+576];
	fma.rn.f32 	%f39, %f36, %f38, %f35;
	ld.shared.f32 	%f40, [%r9+648];
	fma.rn.f32 	%f41, %f37, %f40, %f39;
	ld.shared.v2.f32 	{%f42, %f43}, [%r8+40];
	ld.shared.f32 	%f44, [%r9+720];
	fma.rn.f32 	%f45, %f42, %f44, %f41;
	ld.shared.f32 	%f46, [%r9+792];
	fma.rn.f32 	%f47, %f43, %f46, %f45;
	ld.shared.v2.f32 	{%f48, %f49}, [%r8+48];
	ld.shared.f32 	%f50, [%r9+864];
	fma.rn.f32 	%f51, %f48, %f50, %f47;
	ld.shared.f32 	%f52, [%r9+936];
	fma.rn.f32 	%f53, %f49, %f52, %f51;
	ld.shared.v2.f32 	{%f54, %f55}, [%r8+56];
	ld.shared.f32 	%f56, [%r9+1008];
	fma.rn.f32 	%f57, %f54, %f56, %f53;
	ld.shared.f32 	%f58, [%r9+1080];
	fma.rn.f32 	%f59, %f55, %f58, %f57;
	ld.shared.v2.f32 	{%f60, %f61}, [%r8+64];
	ld.shared.f32 	%f62, [%r9+1152];
	fma.rn.f32 	%f63, %f60, %f62, %f59;
	ld.shared.f32 	%f64, [%r9+1224];
	fma.rn.f32 	%f68, %f61, %f64, %f63;
	bar.sync 	0;
	add.s32 	%r45, %r45, 1;
	setp.ne.s32 	%p10, %r45, %r5;
	@%p10 bra 	$L__BB0_2;
$L__BB0_10:
	setp.ge.s32 	%p11, %r2, %r26;
	setp.ge.s32 	%p12, %r4, %r28;
	or.pred  	%p13, %p11, %p12;
	@%p13 bra 	$L__BB0_12;
	mad.lo.s32 	%r44, %r28, %r2, %r4;
	cvta.to.global.u64 	%rd10, %rd5;
	mul.wide.s32 	%rd11, %r44, 4;
	add.s64 	%rd12, %rd10, %rd11;
	st.global.f32 	[%rd12], %f68;
$L__BB0_12:
	ret;

}


// ===== COMPILED SASS (sm_100) =====

	.target	sm_100

	.elftype	@"ET_EXEC"


//--------------------- .note.nv.tkinfo           --------------------------
	.section	.note.nv.tkinfo,"",@"SHT_NOTE"
	.sectionflags	@"SHF_NOTE_NV_TKINFO"
	.tkinfo
        /*0018*/ 	.word	0x00000002
        /*0030*/ 	.string	""
        /*0030*/ 	.string	"ptxas"
        /*0030*/ 	.string	"Cuda compilation tools, release 13.0, V13.0.88"
        /*0030*/ 	.string	"Build cuda_13.0.r13.0/compiler.36424714_0"
        /*0030*/ 	.string	"-arch sm_100 -m 64 "



//--------------------- .note.nv.cuinfo           --------------------------
	.section	.note.nv.cuinfo,"",@"SHT_NOTE"
	.sectionflags	@"SHF_NOTE_NV_CUINFO"
        /*0018*/ 	.short	0x0002
        /*001a*/ 	.short	0x0064
        /*001c*/ 	.short	0x0082
	.zero		2


//--------------------- .nv.info                  --------------------------
	.section	.nv.info,"",@"SHT_CUDA_INFO"
	.align	4


	//----- nvinfo : EIATTR_REGCOUNT
	.align		4
        /*0000*/ 	.byte	0x04, 0x2f
        /*0002*/ 	.short	(.L_1 - .L_0)
	.align		4
.L_0:
        /*0004*/ 	.word	index@(_Z25tiledMatMulKernelBoundaryPKfS0_Pfiii)
        /*0008*/ 	.word	0x0000001e


	//----- nvinfo : EIATTR_FRAME_SIZE
	.align		4
.L_1:
        /*000c*/ 	.byte	0x04, 0x11
        /*000e*/ 	.short	(.L_3 - .L_2)
	.align		4
.L_2:
        /*0010*/ 	.word	index@(_Z25tiledMatMulKernelBoundaryPKfS0_Pfiii)
        /*0014*/ 	.word	0x00000000


	//----- nvinfo : EIATTR_MIN_STACK_SIZE
	.align		4
.L_3:
        /*0018*/ 	.byte	0x04, 0x12
        /*001a*/ 	.short	(.L_5 - .L_4)
	.align		4
.L_4:
        /*001c*/ 	.word	index@(_Z25tiledMatMulKernelBoundaryPKfS0_Pfiii)
        /*0020*/ 	.word	0x00000000
.L_5:


//--------------------- .nv.compat                --------------------------
	.section	.nv.compat,"",@"SHT_CUDA_COMPAT_INFO"
	.align	4
        /*0000*/ 	.byte	0x02, 0x09, 0x00, 0x00, 0x02, 0x02, 0x01, 0x00, 0x02, 0x05, 0x05, 0x00, 0x03, 0x07, 0x01, 0x01
        /*0010*/ 	.byte	0x02, 0x03, 0x00, 0x00, 0x02, 0x06, 0x01, 0x00, 0x04, 0x0b, 0x08, 0x00, 0x09, 0x00, 0x00, 0x00
        /*0020*/ 	.byte	0x00, 0x00, 0x00, 0x00


//--------------------- .nv.info._Z25tiledMatMulKernelBoundaryPKfS0_Pfiii --------------------------
	.section	.nv.info._Z25tiledMatMulKernelBoundaryPKfS0_Pfiii,"",@"SHT_CUDA_INFO"
	.sectionflags	@""
	.align	4


	//----- nvinfo : EIATTR_CUDA_API_VERSION
	.align		4
        /*0000*/ 	.byte	0x04, 0x37
        /*0002*/ 	.short	(.L_7 - .L_6)
.L_6:
        /*0004*/ 	.word	0x00000082


	//----- nvinfo : EIATTR_KPARAM_INFO
	.align		4
.L_7:
        /*0008*/ 	.byte	0x04, 0x17
        /*000a*/ 	.short	(.L_9 - .L_8)
.L_8:
        /*000c*/ 	.word	0x00000000
        /*0010*/ 	.short	0x0005
        /*0012*/ 	.short	0x0020
        /*0014*/ 	.byte	0x00, 0xf0, 0x11, 0x00


	//----- nvinfo : EIATTR_KPARAM_INFO
	.align		4
.L_9:
        /*0018*/ 	.byte	0x04, 0x17
        /*001a*/ 	.short	(.L_11 - .L_10)
.L_10:
        /*001c*/ 	.word	0x00000000
        /*0020*/ 	.short	0x0004
        /*0022*/ 	.short	0x001c
        /*0024*/ 	.byte	0x00, 0xf0, 0x11, 0x00


	//----- nvinfo : EIATTR_KPARAM_INFO
	.align		4
.L_11:
        /*0028*/ 	.byte	0x04, 0x17
        /*002a*/ 	.short	(.L_13 - .L_12)
.L_12:
        /*002c*/ 	.word	0x00000000
        /*0030*/ 	.short	0x0003
        /*0032*/ 	.short	0x0018
        /*0034*/ 	.byte	0x00, 0xf0, 0x11, 0x00


	//----- nvinfo : EIATTR_KPARAM_INFO
	.align		4
.L_13:
        /*0038*/ 	.byte	0x04, 0x17
        /*003a*/ 	.short	(.L_15 - .L_14)
.L_14:
        /*003c*/ 	.word	0x00000000
        /*0040*/ 	.short	0x0002
        /*0042*/ 	.short	0x0010
        /*0044*/ 	.byte	0x00, 0xf5, 0x21, 0x00


	//----- nvinfo : EIATTR_KPARAM_INFO
	.align		4
.L_15:
        /*0048*/ 	.byte	0x04, 0x17
        /*004a*/ 	.short	(.L_17 - .L_16)
.L_16:
        /*004c*/ 	.word	0x00000000
        /*0050*/ 	.short	0x0001
        /*0052*/ 	.short	0x0008
        /*0054*/ 	.byte	0x00, 0xf5, 0x21, 0x00


	//----- nvinfo : EIATTR_KPARAM_INFO
	.align		4
.L_17:
        /*0058*/ 	.byte	0x04, 0x17
        /*005a*/ 	.short	(.L_19 - .L_18)
.L_18:
        /*005c*/ 	.word	0x00000000
        /*0060*/ 	.short	0x0000
        /*0062*/ 	.short	0x0000
        /*0064*/ 	.byte	0x00, 0xf5, 0x21, 0x00


	//----- nvinfo : EIATTR_SPARSE_MMA_MASK
	.align		4
.L_19:
        /*0068*/ 	.byte	0x03, 0x50
        /*006a*/ 	.short	0x0000


	//----- nvinfo : EIATTR_MAXREG_COUNT
	.align		4
        /*006c*/ 	.byte	0x03, 0x1b
        /*006e*/ 	.short	0x00ff


	//----- nvinfo : EIATTR_NUM_BARRIERS
	.align		4
        /*0070*/ 	.byte	0x02, 0x4c
        /*0072*/ 	.byte	0x01
	.zero		1


	//----- nvinfo : EIATTR_MERCURY_ISA_VERSION
	.align		4
        /*0074*/ 	.byte	0x03, 0x5f
        /*0076*/ 	.short	0x0101


	//----- nvinfo : EIATTR_VRC_CTA_INIT_COUNT
	.align		4
        /*0078*/ 	.byte	0x02, 0x4a
	.zero		1
	.zero		1


	//----- nvinfo : EIATTR_EXIT_INSTR_OFFSETS
	.align		4
        /*007c*/ 	.byte	0x04, 0x1c
        /*007e*/ 	.short	(.L_21 - .L_20)


	//   ....[0]....
.L_20:
        /*0080*/ 	.word	0x00000760


	//   ....[1]....
        /*0084*/ 	.word	0x000007b0


	//----- nvinfo : EIATTR_CRS_STACK_SIZE
	.align		4
.L_21:
        /*0088*/ 	.byte	0x04, 0x1e
        /*008a*/ 	.short	(.L_23 - .L_22)
.L_22:
        /*008c*/ 	.word	0x00000000


	//----- nvinfo : EIATTR_CBANK_PARAM_SIZE
	.align		4
.L_23:
        /*0090*/ 	.byte	0x03, 0x19
        /*0092*/ 	.short	0x0024


	//----- nvinfo : EIATTR_PARAM_CBANK
	.align		4
        /*0094*/ 	.byte	0x04, 0x0a
        /*0096*/ 	.short	(.L_25 - .L_24)
	.align		4
.L_24:
        /*0098*/ 	.word	index@(.nv.constant0._Z25tiledMatMulKernelBoundaryPKfS0_Pfiii)
        /*009c*/ 	.short	0x0380
        /*009e*/ 	.short	0x0024


	//----- nvinfo : EIATTR_SW_WAR
	.align		4
.L_25:
        /*00a0*/ 	.byte	0x04, 0x36
        /*00a2*/ 	.short	(.L_27 - .L_26)
.L_26:
        /*00a4*/ 	.word	0x00000008
.L_27:


//--------------------- .nv.callgraph             --------------------------
	.section	.nv.callgraph,"",@"SHT_CUDA_CALLGRAPH"
	.align	4
	.sectionentsize	8
	.align		4
        /*0000*/ 	.word	0x00000000
	.align		4
        /*0004*/ 	.word	0xffffffff
	.align		4
        /*0008*/ 	.word	0x00000000
	.align		4
        /*000c*/ 	.word	0xfffffffe
	.align		4
        /*0010*/ 	.word	0x00000000
	.align		4
        /*0014*/ 	.word	0xfffffffd
	.align		4
        /*0018*/ 	.word	0x00000000
	.align		4
        /*001c*/ 	.word	0xfffffffc


//--------------------- .text._Z25tiledMatMulKernelBoundaryPKfS0_Pfiii --------------------------
	.section	.text._Z25tiledMatMulKernelBoundaryPKfS0_Pfiii,"ax",@progbits
	.align	128
        .global         _Z25tiledMatMulKernelBoundaryPKfS0_Pfiii
        .type           _Z25tiledMatMulKernelBoundaryPKfS0_Pfiii,@function
        .size           _Z25tiledMatMulKernelBoundaryPKfS0_Pfiii,(.L_x_8 - _Z25tiledMatMulKernelBoundaryPKfS0_Pfiii)
        .other          _Z25tiledMatMulKernelBoundaryPKfS0_Pfiii,@"STO_CUDA_ENTRY STV_DEFAULT"
_Z25tiledMatMulKernelBoundaryPKfS0_Pfiii:
.text._Z25tiledMatMulKernelBoundaryPKfS0_Pfiii:
[----:B------:R-:W-:Y:S01]  /*0000*/  LDC R1, c[0x0][0x37c] ;  /* 0x0000df00ff017b82 */ /* 0x000fe20000000800 */
[----:B------:R-:W0:Y:S01]  /*0010*/  S2R R3, SR_CTAID.Y ;  /* 0x0000000000037919 */ /* 0x000e220000002600 */
[----:B------:R-:W1:Y:S01]  /*0020*/  LDCU UR4, c[0x0][0x39c] ;  /* 0x00007380ff0477ac */ /* 0x000e620008000800 */
[----:B------:R-:W-:Y:S01]  /*0030*/  HFMA2 R21, -RZ, RZ, 0, 0 ;  /* 0x00000000ff157431 */ /* 0x000fe200000001ff */
[----:B------:R-:W0:Y:S01]  /*0040*/  S2R R0, SR_TID.Y ;  /* 0x0000000000007919 */ /* 0x000e220000002200 */
[----:B------:R-:W2:Y:S01]  /*0050*/  LDCU.64 UR8, c[0x0][0x358] ;  /* 0x00006b00ff0877ac */ /* 0x000ea20008000a00 */
[----:B------:R-:W3:Y:S01]  /*0060*/  S2R R2, SR_CTAID.X ;  /* 0x0000000000027919 */ /* 0x000ee20000002500 */
[----:B------:R-:W3:Y:S01]  /*0070*/  S2R R11, SR_TID.X ;  /* 0x00000000000b7919 */ /* 0x000ee20000002100 */
[----:B-1----:R-:W-:Y:S01]  /*0080*/  UISETP.GE.AND UP0, UPT, UR4, 0x1, UPT ;  /* 0x000000010400788c */ /* 0x002fe2000bf06270 */
[----:B0-----:R-:W-:Y:S02]  /*0090*/  IMAD R12, R3, 0xc, R0 ;  /* 0x0000000c030c7824 */ /* 0x001fe400078e0200 */
[----:B---3--:R-:W-:-:S06]  /*00a0*/  IMAD R13, R2, 0x12, R11 ;  /* 0x00000012020d7824 */ /* 0x008fcc00078e020b */
[----:B--2---:R-:W-:Y:S05]  /*00b0*/  BRA.U !UP0, `(.L_x_0) ;  /* 0x0000000508987547 */ /* 0x004fea000b800000 */
[----:B------:R-:W0:Y:S01]  /*00c0*/  S2UR UR7, SR_CgaCtaId ;  /* 0x00000000000779c3 */ /* 0x000e220000008800 */
[----:B------:R-:W-:Y:S01]  /*00d0*/  UMOV UR6, 0x400 ;  /* 0x0000040000067882 */ /* 0x000fe20000000000 */
[----:B------:R-:W-:Y:S01]  /*00e0*/  SHF.L.U32 R15, R11, 0x2, RZ ;  /* 0x000000020b0f7819 */ /* 0x000fe200000006ff */
[----:B------:R-:W-:Y:S01]  /*00f0*/  UIADD3 UR4, UPT, UPT, UR4, 0x11, URZ ;  /* 0x0000001104047890 */ /* 0x000fe2000fffe0ff */
[C---:B------:R-:W-:Y:S01]  /*0100*/  IMAD R16, R0.reuse, 0x12, R11 ;  /* 0x0000001200107824 */ /* 0x040fe200078e020b */
[----:B------:R-:W-:Y:S02]  /*0110*/  MOV R21, RZ ;  /* 0x000000ff00157202 */ /* 0x000fe40000000f00 */
[----:B------:R-:W-:Y:S01]  /*0120*/  IMAD R17, R0, 0x48, R15 ;  /* 0x0000004800117824 */ /* 0x000fe200078e020f */
[----:B------:R-:W-:Y:S01]  /*0130*/  UIMAD.WIDE.U32 UR4, UR4, 0x38e38e39, URZ ;  /* 0x38e38e39040478a5 */ /* 0x000fe2000f8e00ff */
[----:B------:R-:W-:-:S03]  /*0140*/  MOV R14, RZ ;  /* 0x000000ff000e7202 */ /* 0x000fc60000000f00 */
[----:B------:R-:W-:Y:S02]  /*0150*/  USHF.R.U32.HI UR5, URZ, 0x2, UR5 ;  /* 0x00000002ff057899 */ /* 0x000fe40008011605 */
[----:B0-----:R-:W-:-:S06]  /*0160*/  ULEA UR6, UR7, UR6, 0x18 ;  /* 0x0000000607067291 */ /* 0x001fcc000f8ec0ff */
[----:B------:R-:W-:Y:S02]  /*0170*/  MOV R10, UR6 ;  /* 0x00000006000a7c02 */ /* 0x000fe40008000f00 */
[----:B------:R-:W-:Y:S02]  /*0180*/  LEA R16, R16, UR6, 0x2 ;  /* 0x0000000610107c11 */ /* 0x000fe4000f8e10ff */
[--C-:B------:R-:W-:Y:S01]  /*0190*/  IADD3 R17, PT, PT, R17, 0x360, R10.reuse ;  /* 0x0000036011117810 */ /* 0x100fe20007ffe00a */
[----:B------:R-:W-:-:S07]  /*01a0*/  IMAD R10, R0, 0x48, R10 ;  /* 0x00000048000a7824 */ /* 0x000fce00078e020a */
.L_x_6:
[----:B------:R-:W0:Y:S01]  /*01b0*/  LDCU.64 UR10, c[0x0][0x398] ;  /* 0x00007300ff0a77ac */ /* 0x000e220008000a00 */
[----:B------:R-:W-:Y:S01]  /*01c0*/  IMAD R5, R14, 0x12, R11 ;  /* 0x000000120e057824 */ /* 0x000fe200078e020b */
[----:B------:R-:W-:Y:S01]  /*01d0*/  BSSY.RECONVERGENT B0, `(.L_x_1) ;  /* 0x0000009000007945 */ /* 0x000fe20003800200 */
[----:B------:R-:W-:-:S03]  /*01e0*/  MOV R3, RZ ;  /* 0x000000ff00037202 */ /* 0x000fc60000000f00 */
[----:B0-----:R-:W-:-:S04]  /*01f0*/  ISETP.GE.AND P0, PT, R5, UR11, PT ;  /* 0x0000000b05007c0c */ /* 0x001fc8000bf06270 */
[----:B------:R-:W-:-:S13]  /*0200*/  ISETP.GE.OR P0, PT, R12, UR10, P0 ;  /* 0x0000000a0c007c0c */ /* 0x000fda0008706670 */
[----:B------:R-:W-:Y:S05]  /*0210*/  @P0 BRA `(.L_x_2) ;  /* 0x0000000000100947 */ /* 0x000fea0003800000 */
[----:B------:R-:W0:Y:S01]  /*0220*/  LDC.64 R2, c[0x0][0x380] ;  /* 0x0000e000ff027b82 */ /* 0x000e220000000a00 */
[----:B------:R-:W-:-:S04]  /*0230*/  IMAD R5, R12, UR11, R5 ;  /* 0x0000000b0c057c24 */ /* 0x000fc8000f8e0205 */
[----:B0-----:R-:W-:-:S06]  /*0240*/  IMAD.WIDE R2, R5, 0x4, R2 ;  /* 0x0000000405027825 */ /* 0x001fcc00078e0202 */
[----:B------:R0:W5:Y:S02]  /*0250*/  LDG.E.CONSTANT R3, desc[UR8][R2.64] ;  /* 0x0000000802037981 */ /* 0x000164000c1e9900 */
.L_x_2:
[----:B------:R-:W-:Y:S05]  /*0260*/  BSYNC.RECONVERGENT B0 ;  /* 0x0000000000007941 */ /* 0x000fea0003800200 */
.L_x_1:
[----:B-----5:R1:W-:Y:S01]  /*0270*/  STS [R16], R3 ;  /* 0x0000000310007388 */ /* 0x0203e20000000800 */
[----:B------:R-:W-:Y:S01]  /*0280*/  ISETP.GT.U32.AND P0, PT, R0, 0x11, PT ;  /* 0x000000110000780c */ /* 0x000fe20003f04070 */
[----:B------:R-:W2:Y:S01]  /*0290*/  LDCU UR7, c[0x0][0x39c] ;  /* 0x00007380ff0777ac */ /* 0x000ea20008000800 */
[----:B------:R-:W-:Y:S11]  /*02a0*/  BSSY.RECONVERGENT B0, `(.L_x_3) ;  /* 0x0000015000007945 */ /* 0x000ff60003800200 */
[----:B-1----:R-:W-:Y:S05]  /*02b0*/  @P0 BRA `(.L_x_4) ;  /* 0x00000000004c0947 */ /* 0x002fea0003800000 */
[----:B------:R-:W1:Y:S01]  /*02c0*/  LDC R8, c[0x0][0x3a0] ;  /* 0x0000e800ff087b82 */ /* 0x000e620000000800 */
[----:B------:R-:W3:Y:S01]  /*02d0*/  LDCU UR4, c[0x0][0x3a0] ;  /* 0x00007400ff0477ac */ /* 0x000ee20008000800 */
[----:B------:R-:W-:Y:S01]  /*02e0*/  IMAD R4, R14, 0x12, R0 ;  /* 0x000000120e047824 */ /* 0x000fe200078e0200 */
[----:B------:R-:W-:Y:S02]  /*02f0*/  MOV R6, R17 ;  /* 0x0000001100067202 */ /* 0x000fe40000000f00 */
[----:B------:R-:W-:Y:S01]  /*0300*/  MOV R7, R0 ;  /* 0x0000000000077202 */ /* 0x000fe20000000f00 */
[----:B---3--:R-:W-:-:S07]  /*0310*/  IMAD R5, R4, UR4, R13 ;  /* 0x0000000404057c24 */ /* 0x008fce000f8e020d */
.L_x_5:
[----:B--2---:R-:W-:Y:S01]  /*0320*/  ISETP.GE.AND P0, PT, R4, UR7, PT ;  /* 0x0000000704007c0c */ /* 0x004fe2000bf06270 */
[----:B------:R-:W-:-:S03]  /*0330*/  HFMA2 R9, -RZ, RZ, 0, 0 ;  /* 0x00000000ff097431 */ /* 0x000fc600000001ff */
[----:B-1----:R-:W-:-:S13]  /*0340*/  ISETP.GE.OR P0, PT, R13, R8, P0 ;  /* 0x000000080d00720c */ /* 0x002fda0000706670 */
[----:B0-----:R-:W0:Y:S02]  /*0350*/  @!P0 LDC.64 R2, c[0x0][0x388] ;  /* 0x0000e200ff028b82 */ /* 0x001e240000000a00 */
[----:B0-----:R-:W-:-:S05]  /*0360*/  @!P0 IMAD.WIDE R2, R5, 0x4, R2 ;  /* 0x0000000405028825 */ /* 0x001fca00078e0202 */
[----:B------:R-:W2:Y:S01]  /*0370*/  @!P0 LDG.E.CONSTANT R9, desc[UR8][R2.64] ;  /* 0x0000000802098981 */ /* 0x000ea2000c1e9900 */
[C---:B------:R-:W-:Y:S01]  /*0380*/  ISETP.GE.U32.AND P0, PT, R7.reuse, 0x6, PT ;  /* 0x000000060700780c */ /* 0x040fe20003f06070 */
[----:B------:R-:W-:Y:S01]  /*0390*/  IMAD R5, R8, 0xc, R5 ;  /* 0x0000000c08057824 */ /* 0x000fe200078e0205 */
[----:B------:R-:W-:Y:S02]  /*03a0*/  IADD3 R7, PT, PT, R7, 0xc, RZ ;  /* 0x0000000c07077810 */ /* 0x000fe40007ffe0ff */
[----:B------:R-:W-:Y:S01]  /*03b0*/  IADD3 R4, PT, PT, R4, 0xc, RZ ;  /* 0x0000000c04047810 */ /* 0x000fe20007ffe0ff */
[----:B--2---:R0:W-:Y:S02]  /*03c0*/  STS [R6], R9 ;  /* 0x0000000906007388 */ /* 0x0041e40000000800 */
[----:B0-----:R-:W-:-:S06]  /*03d0*/  IADD3 R6, PT, PT, R6, 0x360, RZ ;  /* 0x0000036006067810 */ /* 0x001fcc0007ffe0ff */
[----:B------:R-:W-:Y:S05]  /*03e0*/  @!P0 BRA `(.L_x_5) ;  /* 0xfffffffc00cc8947 */ /* 0x000fea000383ffff */
.L_x_4:
[----:B--2---:R-:W-:Y:S05]  /*03f0*/  BSYNC.RECONVERGENT B0 ;  /* 0x0000000000007941 */ /* 0x004fea0003800200 */
.L_x_3:
[----:B------:R-:W-:Y:S01]  /*0400*/  BAR.SYNC.DEFER_BLOCKING 0x0 ;  /* 0x0000000000007b1d */ /* 0x000fe20000010000 */
[----:B------:R-:W-:-:S04]  /*0410*/  IADD3 R14, PT, PT, R14, 0x1, RZ ;  /* 0x000000010e0e7810 */ /* 0x000fc80007ffe0ff */
[----:B------:R-:W-:Y:S01]  /*0420*/  ISETP.NE.AND P0, PT, R14, UR5, PT ;  /* 0x000000050e007c0c */ /* 0x000fe2000bf05270 */
[----:B------:R-:W-:Y:S04]  /*0430*/  LDS R18, [R15+UR6+0x360] ;  /* 0x000360060f127984 */ /* 0x000fe80008000800 */
[----:B0-----:R-:W0:Y:S04]  /*0440*/  LDS.64 R2, [R10] ;  /* 0x000000000a027984 */ /* 0x001e280000000a00 */
[----:B------:R-:W1:Y:S04]  /*0450*/  LDS R26, [R15+UR6+0x3a8] ;  /* 0x0003a8060f1a7984 */ /* 0x000e680008000800 */
[----:B------:R-:W-:Y:S04]  /*0460*/  LDS R23, [R15+UR6+0x3f0] ;  /* 0x0003f0060f177984 */ /* 0x000fe80008000800 */
[----:B------:R-:W2:Y:S04]  /*0470*/  LDS.64 R6, [R10+0x8] ;  /* 0x000008000a067984 */ /* 0x000ea80000000a00 */
[----:B------:R-:W3:Y:S04]  /*0480*/  LDS R22, [R15+UR6+0x438] ;  /* 0x000438060f167984 */ /* 0x000ee80008000800 */
[----:B------:R-:W-:Y:S04]  /*0490*/  LDS R25, [R15+UR6+0x480] ;  /* 0x000480060f197984 */ /* 0x000fe80008000800 */
[----:B------:R-:W4:Y:S04]  /*04a0*/  LDS.64 R8, [R10+0x10] ;  /* 0x000010000a087984 */ /* 0x000f280000000a00 */
[----:B------:R-:W5:Y:S04]  /*04b0*/  LDS R24, [R15+UR6+0x4c8] ;  /* 0x0004c8060f187984 */ /* 0x000f680008000800 */
[----:B------:R-:W-:Y:S04]  /*04c0*/  LDS R19, [R15+UR6+0x510] ;  /* 0x000510060f137984 */ /* 0x000fe80008000800 */
[----:B------:R-:W5:Y:S01]  /*04d0*/  LDS.64 R4, [R10+0x18] ;  /* 0x000018000a047984 */ /* 0x000f620000000a00 */
[----:B0-----:R-:W-:-:S03]  /*04e0*/  FFMA R2, R2, R18, R21 ;  /* 0x0000001202027223 */ /* 0x001fc60000000015 */
[----:B------:R-:W0:Y:S01]  /*04f0*/  LDS R20, [R15+UR6+0x558] ;  /* 0x000558060f147984 */ /* 0x000e220008000800 */
[----:B-1----:R-:W-:-:S03]  /*0500*/  FFMA R27, R3, R26, R2 ;  /* 0x0000001a031b7223 */ /* 0x002fc60000000002 */
[----:B------:R-:W-:Y:S04]  /*0510*/  LDS R21, [R15+UR6+0x5a0] ;  /* 0x0005a0060f157984 */ /* 0x000fe80008000800 */
[----:B------:R-:W1:Y:S01]  /*0520*/  LDS.64 R2, [R10+0x20] ;  /* 0x000020000a027984 */ /* 0x000e620000000a00 */
[----:B--2---:R-:W-:-:S03]  /*0530*/  FFMA R6, R6, R23, R27 ;  /* 0x0000001706067223 */ /* 0x004fc6000000001b */
[----:B------:R-:W2:Y:S01]  /*0540*/  LDS R18, [R15+UR6+0x5e8] ;  /* 0x0005e8060f127984 */ /* 0x000ea20008000800 */
[----:B---3--:R-:W-:-:S03]  /*0550*/  FFMA R27, R7, R22, R6 ;  /* 0x00000016071b7223 */ /* 0x008fc60000000006 */
[----:B------:R-:W-:Y:S04]  /*0560*/  LDS R23, [R15+UR6+0x630] ;  /* 0x000630060f177984 */ /* 0x000fe80008000800 */
[----:B------:R-:W3:Y:S01]  /*0570*/  LDS.64 R6, [R10+0x28] ;  /* 0x000028000a067984 */ /* 0x000ee20000000a00 */
[----:B----4-:R-:W-:-:S03]  /*0580*/  FFMA R8, R8, R25, R27 ;  /* 0x0000001908087223 */ /* 0x010fc6000000001b */
[----:B------:R-:W4:Y:S01]  /*0590*/  LDS R22, [R15+UR6+0x678] ;  /* 0x000678060f167984 */ /* 0x000f220008000800 */
[----:B-----5:R-:W-:-:S03]  /*05a0*/  FFMA R27, R9, R24, R8 ;  /* 0x00000018091b7223 */ /* 0x020fc60000000008 */
[----:B------:R-:W-:Y:S04]  /*05b0*/  LDS R25, [R15+UR6+0x6c0] ;  /* 0x0006c0060f197984 */ /* 0x000fe80008000800 */
[----:B------:R-:W5:Y:S01]  /*05c0*/  LDS.64 R8, [R10+0x30] ;  /* 0x000030000a087984 */ /* 0x000f620000000a00 */
[----:B------:R-:W-:-:S03]  /*05d0*/  FFMA R4, R4, R19, R27 ;  /* 0x0000001304047223 */ /* 0x000fc6000000001b */
[----:B------:R-:W5:Y:S01]  /*05e0*/  LDS R24, [R15+UR6+0x708] ;  /* 0x000708060f187984 */ /* 0x000f620008000800 */
[----:B0-----:R-:W-:-:S03]  /*05f0*/  FFMA R27, R5, R20, R4 ;  /* 0x00000014051b7223 */ /* 0x001fc60000000004 */
[----:B------:R-:W-:Y:S04]  /*0600*/  LDS R19, [R15+UR6+0x750] ;  /* 0x000750060f137984 */ /* 0x000fe80008000800 */
[----:B------:R-:W0:Y:S01]  /*0610*/  LDS.64 R4, [R10+0x38] ;  /* 0x000038000a047984 */ /* 0x000e220000000a00 */
[----:B-1----:R-:W-:-:S03]  /*0620*/  FFMA R2, R2, R21, R27 ;  /* 0x0000001502027223 */ /* 0x002fc6000000001b */
[----:B------:R-:W1:Y:S01]  /*0630*/  LDS R20, [R15+UR6+0x798] ;  /* 0x000798060f147984 */ /* 0x000e620008000800 */
[----:B--2---:R-:W-:-:S03]  /*0640*/  FFMA R27, R3, R18, R2 ;  /* 0x00000012031b7223 */ /* 0x004fc60000000002 */
[----:B------:R-:W-:Y:S04]  /*0650*/  LDS R21, [R15+UR6+0x7e0] ;  /* 0x0007e0060f157984 */ /* 0x000fe80008000800 */
[----:B------:R-:W2:Y:S01]  /*0660*/  LDS.64 R2, [R10+0x40] ;  /* 0x000040000a027984 */ /* 0x000ea20000000a00 */
[----:B---3--:R-:W-:-:S03]  /*0670*/  FFMA R6, R6, R23, R27 ;  /* 0x0000001706067223 */ /* 0x008fc6000000001b */
[----:B------:R-:W3:Y:S01]  /*0680*/  LDS R18, [R15+UR6+0x828] ;  /* 0x000828060f127984 */ /* 0x000ee20008000800 */
[----:B----4-:R-:W-:-:S04]  /*0690*/  FFMA R7, R7, R22, R6 ;  /* 0x0000001607077223 */ /* 0x010fc80000000006 */
[----:B-----5:R-:W-:-:S04]  /*06a0*/  FFMA R8, R8, R25, R7 ;  /* 0x0000001908087223 */ /* 0x020fc80000000007 */
[----:B------:R-:W-:-:S04]  /*06b0*/  FFMA R9, R9, R24, R8 ;  /* 0x0000001809097223 */ /* 0x000fc80000000008 */
[----:B0-----:R-:W-:-:S04]  /*06c0*/  FFMA R4, R4, R19, R9 ;  /* 0x0000001304047223 */ /* 0x001fc80000000009 */
[----:B-1----:R-:W-:-:S04]  /*06d0*/  FFMA R5, R5, R20, R4 ;  /* 0x0000001405057223 */ /* 0x002fc80000000004 */
[----:B--2---:R-:W-:-:S04]  /*06e0*/  FFMA R2, R2, R21, R5 ;  /* 0x0000001502027223 */ /* 0x004fc80000000005 */
[----:B---3--:R-:W-:Y:S01]  /*06f0*/  FFMA R21, R3, R18, R2 ;  /* 0x0000001203157223 */ /* 0x008fe20000000002 */
[----:B------:R-:W-:Y:S06]  /*0700*/  BAR.SYNC.DEFER_BLOCKING 0x0 ;  /* 0x0000000000007b1d */ /* 0x000fec0000010000 */
[----:B------:R-:W-:Y:S05]  /*0710*/  @P0 BRA `(.L_x_6) ;  /* 0xfffffff800a40947 */ /* 0x000fea000383ffff */
.L_x_0:
[----:B------:R-:W0:Y:S01]  /*0720*/  LDCU UR4, c[0x0][0x3a0] ;  /* 0x00007400ff0477ac */ /* 0x000e220008000800 */
[----:B------:R-:W1:Y:S01]  /*0730*/  LDCU UR7, c[0x0][0x398] ;  /* 0x00007300ff0777ac */ /* 0x000e620008000800 */
[----:B0-----:R-:W-:-:S04]  /*0740*/  ISETP.GE.AND P0, PT, R13, UR4, PT ;  /* 0x000000040d007c0c */ /* 0x001fc8000bf06270 */
[----:B-1----:R-:W-:-:S13]  /*0750*/  ISETP.GE.OR P0, PT, R12, UR7, P0 ;  /* 0x000000070c007c0c */ /* 0x002fda0008706670 */
[----:B------:R-:W-:Y:S05]  /*0760*/  @P0 EXIT ;  /* 0x000000000000094d */ /* 0x000fea0003800000 */
[----:B------:R-:W0:Y:S01]  /*0770*/  LDC.64 R2, c[0x0][0x390] ;  /* 0x0000e400ff027b82 */ /* 0x000e220000000a00 */
[----:B------:R-:W-:-:S04]  /*0780*/  IMAD R13, R12, UR4, R13 ;  /* 0x000000040c0d7c24 */ /* 0x000fc8000f8e020d */
[----:B0-----:R-:W-:-:S05]  /*0790*/  IMAD.WIDE R2, R13, 0x4, R2 ;  /* 0x000000040d027825 */ /* 0x001fca00078e0202 */
[----:B------:R-:W-:Y:S01]  /*07a0*/  STG.E desc[UR8][R2.64], R21 ;  /* 0x0000001502007986 */ /* 0x000fe2000c101908 */
[----:B------:R-:W-:Y:S05]  /*07b0*/  EXIT ;  /* 0x000000000000794d */ /* 0x000fea0003800000 */
.L_x_7:
[----:B------:R-:W-:-:S00]  /*07c0*/  BRA `(.L_x_7) ;  /* 0xfffffffc00fc7947 */ /* 0x000fc0000383ffff */
[----:B------:R-:W-:-:S00]  /*07d0*/  NOP ;  /* 0x0000000000007918 */ /* 0x000fc00000000000 */
        /* <DEDUP_REMOVED lines=10> */
.L_x_8:


//--------------------- .nv.shared._Z25tiledMatMulKernelBoundaryPKfS0_Pfiii --------------------------
	.section	.nv.shared._Z25tiledMatMulKernelBoundaryPKfS0_Pfiii,"aw",@nobits
	.sectionflags	@""
	.align	16
	.zero		1024


//--------------------- .nv.shared.reserved.0     --------------------------
	.section	.nv.shared.reserved.0,"aw",@nobits
	.weak		__nv_reservedSMEM_offset_0_alias
	.size		__nv_reservedSMEM_offset_0_alias, 0, 64
	.other		__nv_reservedSMEM_offset_0_alias,@"STO_CUDA_RESERVED_SHARED STV_DEFAULT"
__nv_reservedSMEM_offset_0_alias:
	.zero		0
	.zero		64


//--------------------- .nv.constant0._Z25tiledMatMulKernelBoundaryPKfS0_Pfiii --------------------------
	.section	.nv.constant0._Z25tiledMatMulKernelBoundaryPKfS0_Pfiii,"a",@progbits
	.sectionflags	@""
	.align	4
.nv.constant0._Z25tiledMatMulKernelBoundaryPKfS0_Pfiii:
	.zero		932


//--------------------- SYMBOLS --------------------------

	.type		.nv.reservedSmem.offset0,@object
	.size		.nv.reservedSmem.offset0,0x4
	.type		.nv.reservedSmem.cap,@object
	.size		.nv.reservedSmem.cap,0x4
